	.headerflags	@"EF_CUDA_TEXMODE_UNIFIED EF_CUDA_64BIT_ADDRESS EF_CUDA_ACCELERATORS EF_CUDA_SM90 EF_CUDA_VIRTUAL_SM(EF_CUDA_SM90)"
	.elftype	@"ET_EXEC"


//--------------------- .nv.info                  --------------------------
	.section	.nv.info,"",@"SHT_CUDA_INFO"
	.align	4


	//----- nvinfo : EIATTR_REGCOUNT
	.align		4
        /*0000*/ 	.byte	0x04, 0x2f
        /*0002*/ 	.short	(.L_3 - .L_2)
	.align		4
.L_2:
        /*0004*/ 	.word	index@(triton_poi_fused__native_batch_norm_legit_no_training_add_6)
        /*0008*/ 	.word	0x00000020


	//----- nvinfo : EIATTR_MIN_STACK_SIZE
	.align		4
.L_3:
        /*000c*/ 	.byte	0x04, 0x12
        /*000e*/ 	.short	(.L_5 - .L_4)
	.align		4
.L_4:
        /*0010*/ 	.word	index@(triton_poi_fused__native_batch_norm_legit_no_training_add_6)
        /*0014*/ 	.word	0x00000000


	//----- nvinfo : EIATTR_FRAME_SIZE
	.align		4
.L_5:
        /*0018*/ 	.byte	0x04, 0x11
        /*001a*/ 	.short	(.L_7 - .L_6)
	.align		4
.L_6:
        /*001c*/ 	.word	index@(triton_poi_fused__native_batch_norm_legit_no_training_add_6)
        /*0020*/ 	.word	0x00000000


	//----- nvinfo : EIATTR_MIN_STACK_SIZE
	.align		4
.L_7:
        /*0024*/ 	.byte	0x04, 0x12
        /*0026*/ 	.short	(.L_9 - .L_8)
	.align		4
.L_8:
        /*0028*/ 	.word	index@(triton_poi_fused__native_batch_norm_legit_no_training_add_6)
        /*002c*/ 	.word	0x00000000
.L_9:


//--------------------- .nv.info.triton_poi_fused__native_batch_norm_legit_no_training_add_6 --------------------------
	.section	.nv.info.triton_poi_fused__native_batch_norm_legit_no_training_add_6,"",@"SHT_CUDA_INFO"
	.sectionflags	@""
	.align	4


	//----- nvinfo : EIATTR_CUDA_API_VERSION
	.align		4
        /*0000*/ 	.byte	0x04, 0x37
        /*0002*/ 	.short	(.L_11 - .L_10)
.L_10:
        /*0004*/ 	.word	0x0000007c


	//----- nvinfo : EIATTR_KPARAM_INFO
	.align		4
.L_11:
        /*0008*/ 	.byte	0x04, 0x17
        /*000a*/ 	.short	(.L_13 - .L_12)
.L_12:
        /*000c*/ 	.word	0x00000000
        /*0010*/ 	.short	0x000b
        /*0012*/ 	.short	0x0058
        /*0014*/ 	.byte	0x00, 0xf0, 0x11, 0x00


	//----- nvinfo : EIATTR_KPARAM_INFO
	.align		4
.L_13:
        /*0018*/ 	.byte	0x04, 0x17
        /*001a*/ 	.short	(.L_15 - .L_14)
.L_14:
        /*001c*/ 	.word	0x00000000
        /*0020*/ 	.short	0x000a
        /*0022*/ 	.short	0x0050
        /*0024*/ 	.byte	0x00, 0xf4, 0x21, 0x00


	//----- nvinfo : EIATTR_KPARAM_INFO
	.align		4
.L_15:
        /*0028*/ 	.byte	0x04, 0x17
        /*002a*/ 	.short	(.L_17 - .L_16)
.L_16:
        /*002c*/ 	.word	0x00000000
        /*0030*/ 	.short	0x0009
        /*0032*/ 	.short	0x0048
        /*0034*/ 	.byte	0x00, 0xf4, 0x21, 0x00


	//----- nvinfo : EIATTR_KPARAM_INFO
	.align		4
.L_17:
        /*0038*/ 	.byte	0x04, 0x17
        /*003a*/ 	.short	(.L_19 - .L_18)
.L_18:
        /*003c*/ 	.word	0x00000000
        /*0040*/ 	.short	0x0008
        /*0042*/ 	.short	0x0040
        /*0044*/ 	.byte	0x00, 0xf4, 0x21, 0x00


	//----- nvinfo : EIATTR_KPARAM_INFO
	.align		4
.L_19:
        /*0048*/ 	.byte	0x04, 0x17
        /*004a*/ 	.short	(.L_21 - .L_20)
.L_20:
        /*004c*/ 	.word	0x00000000
        /*0050*/ 	.short	0x0007
        /*0052*/ 	.short	0x0038
        /*0054*/ 	.byte	0x00, 0xf4, 0x21, 0x00


	//----- nvinfo : EIATTR_KPARAM_INFO
	.align		4
.L_21:
        /*0058*/ 	.byte	0x04, 0x17
        /*005a*/ 	.short	(.L_23 - .L_22)
.L_22:
        /*005c*/ 	.word	0x00000000
        /*0060*/ 	.short	0x0006
        /*0062*/ 	.short	0x0030
        /*0064*/ 	.byte	0x00, 0xf4, 0x21, 0x00


	//----- nvinfo : EIATTR_KPARAM_INFO
	.align		4
.L_23:
        /*0068*/ 	.byte	0x04, 0x17
        /*006a*/ 	.short	(.L_25 - .L_24)
.L_24:
        /*006c*/ 	.word	0x00000000
        /*0070*/ 	.short	0x0005
        /*0072*/ 	.short	0x0028
        /*0074*/ 	.byte	0x00, 0xf4, 0x21, 0x00


	//----- nvinfo : EIATTR_KPARAM_INFO
	.align		4
.L_25:
        /*0078*/ 	.byte	0x04, 0x17
        /*007a*/ 	.short	(.L_27 - .L_26)
.L_26:
        /*007c*/ 	.word	0x00000000
        /*0080*/ 	.short	0x0004
        /*0082*/ 	.short	0x0020
        /*0084*/ 	.byte	0x00, 0xf4, 0x21, 0x00


	//----- nvinfo : EIATTR_KPARAM_INFO
	.align		4
.L_27:
        /*0088*/ 	.byte	0x04, 0x17
        /*008a*/ 	.short	(.L_29 - .L_28)
.L_28:
        /*008c*/ 	.word	0x00000000
        /*0090*/ 	.short	0x0003
        /*0092*/ 	.short	0x0018
        /*0094*/ 	.byte	0x00, 0xf4, 0x21, 0x00


	//----- nvinfo : EIATTR_KPARAM_INFO
	.align		4
.L_29:
        /*0098*/ 	.byte	0x04, 0x17
        /*009a*/ 	.short	(.L_31 - .L_30)
.L_30:
        /*009c*/ 	.word	0x00000000
        /*00a0*/ 	.short	0x0002
        /*00a2*/ 	.short	0x0010
        /*00a4*/ 	.byte	0x00, 0xf4, 0x21, 0x00


	//----- nvinfo : EIATTR_KPARAM_INFO
	.align		4
.L_31:
        /*00a8*/ 	.byte	0x04, 0x17
        /*00aa*/ 	.short	(.L_33 - .L_32)
.L_32:
        /*00ac*/ 	.word	0x00000000
        /*00b0*/ 	.short	0x0001
        /*00b2*/ 	.short	0x0008
        /*00b4*/ 	.byte	0x00, 0xf4, 0x21, 0x00


	//----- nvinfo : EIATTR_KPARAM_INFO
	.align		4
.L_33:
        /*00b8*/ 	.byte	0x04, 0x17
        /*00ba*/ 	.short	(.L_35 - .L_34)
.L_34:
        /*00bc*/ 	.word	0x00000000
        /*00c0*/ 	.short	0x0000
        /*00c2*/ 	.short	0x0000
        /*00c4*/ 	.byte	0x00, 0xf4, 0x21, 0x00


	//----- nvinfo : EIATTR_SPARSE_MMA_MASK
	.align		4
.L_35:
        /*00c8*/ 	.byte	0x03, 0x50
        /*00ca*/ 	.short	0x0000


	//----- nvinfo : EIATTR_MAXREG_COUNT
	.align		4
        /*00cc*/ 	.byte	0x03, 0x1b
        /*00ce*/ 	.short	0x00ff


	//----- nvinfo : EIATTR_EXIT_INSTR_OFFSETS
	.align		4
        /*00d0*/ 	.byte	0x04, 0x1c
        /*00d2*/ 	.short	(.L_37 - .L_36)


	//   ....[0]....
.L_36:
        /*00d4*/ 	.word	0x00000a80


	//----- nvinfo : EIATTR_REQNTID
	.align		4
.L_37:
        /*00d8*/ 	.byte	0x04, 0x10
        /*00da*/ 	.short	(.L_39 - .L_38)
.L_38:
        /*00dc*/ 	.word	0x00000080
        /*00e0*/ 	.word	0x00000001
        /*00e4*/ 	.word	0x00000001


	//----- nvinfo : EIATTR_CBANK_PARAM_SIZE
	.align		4
.L_39:
        /*00e8*/ 	.byte	0x03, 0x19
        /*00ea*/ 	.short	0x005c


	//----- nvinfo : EIATTR_PARAM_CBANK
	.align		4
        /*00ec*/ 	.byte	0x04, 0x0a
        /*00ee*/ 	.short	(.L_41 - .L_40)
	.align		4
.L_40:
        /*00f0*/ 	.word	index@(.nv.constant0.triton_poi_fused__native_batch_norm_legit_no_training_add_6)
        /*00f4*/ 	.short	0x0210
        /*00f6*/ 	.short	0x005c


	//----- nvinfo : EIATTR_SW_WAR
	.align		4
.L_41:
        /*00f8*/ 	.byte	0x04, 0x36
        /*00fa*/ 	.short	(.L_43 - .L_42)
.L_42:
        /*00fc*/ 	.word	0x00000008
.L_43:


//--------------------- .nv.callgraph             --------------------------
	.section	.nv.callgraph,"",@"SHT_CUDA_CALLGRAPH"
	.align	4
	.sectionentsize	8
	.align		4
        /*0000*/ 	.word	0x00000000
	.align		4
        /*0004*/ 	.word	0xffffffff
	.align		4
        /*0008*/ 	.word	0x00000000
	.align		4
        /*000c*/ 	.word	0xfffffffe
	.align		4
        /*0010*/ 	.word	0x00000000
	.align		4
        /*0014*/ 	.word	0xfffffffd
	.align		4
        /*0018*/ 	.word	0x00000000
	.align		4
        /*001c*/ 	.word	0xfffffffc


//--------------------- .nv.constant4             --------------------------
	.section	.nv.constant4,"a",@progbits
	.align	8
	.align		8
.nv.constant4:
        /*0000*/ 	.dword	_$_str
	.align		8
        /*0008*/ 	.dword	_$_str_$_2


//--------------------- .text.triton_poi_fused__native_batch_norm_legit_no_training_add_6 --------------------------
	.section	.text.triton_poi_fused__native_batch_norm_legit_no_training_add_6,"ax",@progbits
	.align	128
        .global         triton_poi_fused__native_batch_norm_legit_no_training_add_6
        .type           triton_poi_fused__native_batch_norm_legit_no_training_add_6,@function
        .size           triton_poi_fused__native_batch_norm_legit_no_training_add_6,(.L_x_1 - triton_poi_fused__native_batch_norm_legit_no_training_add_6)
        .other          triton_poi_fused__native_batch_norm_legit_no_training_add_6,@"STO_CUDA_ENTRY STV_DEFAULT"
triton_poi_fused__native_batch_norm_legit_no_training_add_6:
.text.triton_poi_fused__native_batch_norm_legit_no_training_add_6:
[----:B------:R-:W-:Y:S01]  /*0000*/  LDC R1, c[0x0][0x28] ;  /* 0x00000a00ff017b82 */ /* 0x000fe20000000800 */
[----:B------:R-:W1:Y:S01]  /*0010*/  S2R R0, SR_TID.X ;  /* 0x0000000000007919 */ /* 0x000e620000002100 */
[----:B------:R-:W-:-:S06]  /*0020*/  ULDC.64 UR4, c[0x0][0x208] ;  /* 0x0000820000047ab9 */ /* 0x000fcc0000000a00 */
[----:B------:R-:W2:Y:S01]  /*0030*/  LDC.64 R8, c[0x0][0x218] ;  /* 0x00008600ff087b82 */ /* 0x000ea20000000a00 */
[----:B------:R-:W3:Y:S07]  /*0040*/  S2R R3, SR_CTAID.X ;  /* 0x0000000000037919 */ /* 0x000eee0000002500 */
[----:B------:R-:W4:Y:S08]  /*0050*/  LDC.64 R20, c[0x0][0x210] ;  /* 0x00008400ff147b82 */ /* 0x000f300000000a00 */
[----:B------:R-:W5:Y:S01]  /*0060*/  LDC.64 R12, c[0x0][0x228] ;  /* 0x00008a00ff0c7b82 */ /* 0x000f620000000a00 */
[----:B-1----:R-:W-:-:S02]  /*0070*/  SHF.L.U32 R0, R0, 0x2, RZ ;  /* 0x0000000200007819 */ /* 0x002fc400000006ff */
[----:B---3--:R-:W-:Y:S02]  /*0080*/  SHF.R.S32.HI R5, RZ, 0x15, R3 ;  /* 0x00000015ff057819 */ /* 0x008fe40000011403 */
[----:B------:R-:W-:Y:S02]  /*0090*/  LOP3.LUT R0, R0, 0x1fc, RZ, 0xc0, !PT ;  /* 0x000001fc00007812 */ /* 0x000fe400078ec0ff */
[----:B------:R-:W-:Y:S02]  /*00a0*/  SGXT R5, R5, 0x1 ;  /* 0x000000010505781a */ /* 0x000fe40000000200 */
[----:B------:R-:W-:Y:S02]  /*00b0*/  LEA R4, R3, R0, 0xa ;  /* 0x0000000003047211 */ /* 0x000fe400078e50ff */
[----:B------:R-:W1:Y:S02]  /*00c0*/  LDC.64 R2, c[0x0][0x220] ;  /* 0x00008800ff027b82 */ /* 0x000e640000000a00 */
[----:B------:R-:W-:-:S04]  /*00d0*/  LEA.HI R5, R5, R4, RZ, 0xc ;  /* 0x0000000405057211 */ /* 0x000fc800078f60ff */
[----:B------:R-:W-:Y:S02]  /*00e0*/  SHF.R.S32.HI R0, RZ, 0xc, R5 ;  /* 0x0000000cff007819 */ /* 0x000fe40000011405 */
[----:B------:R-:W-:Y:S02]  /*00f0*/  IADD3 R5, R5, 0x200, RZ ;  /* 0x0000020005057810 */ /* 0x000fe40007ffe0ff */
[----:B------:R-:W-:Y:S02]  /*0100*/  LEA.HI R7, R0, R0, RZ, 0x7 ;  /* 0x0000000000077211 */ /* 0x000fe400078f38ff */
[----:B------:R-:W-:Y:S02]  /*0110*/  SHF.R.S32.HI R6, RZ, 0xc, R5 ;  /* 0x0000000cff067819 */ /* 0x000fe40000011405 */
[----:B------:R-:W-:Y:S02]  /*0120*/  LOP3.LUT R5, R7, 0xffffff80, RZ, 0xc0, !PT ;  /* 0xffffff8007057812 */ /* 0x000fe400078ec0ff */
[----:B------:R-:W-:-:S02]  /*0130*/  LEA.HI R7, R6, R6, RZ, 0x7 ;  /* 0x0000000606077211 */ /* 0x000fc400078f38ff */
[----:B------:R-:W-:Y:S02]  /*0140*/  IADD3 R5, R0, -R5, RZ ;  /* 0x8000000500057210 */ /* 0x000fe40007ffe0ff */
[----:B------:R-:W-:-:S04]  /*0150*/  LOP3.LUT R7, R7, 0xffffff80, RZ, 0xc0, !PT ;  /* 0xffffff8007077812 */ /* 0x000fc800078ec0ff */
[----:B------:R-:W-:Y:S01]  /*0160*/  IADD3 R6, R6, -R7, RZ ;  /* 0x8000000706067210 */ /* 0x000fe20007ffe0ff */
[----:B-1----:R-:W-:-:S04]  /*0170*/  IMAD.WIDE R10, R5, 0x4, R2 ;  /* 0x00000004050a7825 */ /* 0x002fc800078e0202 */
[----:B------:R-:W-:Y:S01]  /*0180*/  IMAD.WIDE R14, R6, 0x4, R2 ;  /* 0x00000004060e7825 */ /* 0x000fe200078e0202 */
[----:B------:R-:W3:Y:S01]  /*0190*/  LDG.E.EL R7, desc[UR4][R10.64] ;  /* 0x000000040a077981 */ /* 0x000ee2000c2e1900 */
[----:B------:R-:W1:Y:S04]  /*01a0*/  LDC.64 R2, c[0x0][0x230] ;  /* 0x00008c00ff027b82 */ /* 0x000e680000000a00 */
[----:B------:R-:W3:Y:S01]  /*01b0*/  LDG.E.EL R14, desc[UR4][R14.64] ;  /* 0x000000040e0e7981 */ /* 0x000ee2000c2e1900 */
[----:B--2---:R-:W-:-:S04]  /*01c0*/  IMAD.WIDE R28, R5, 0x4, R8 ;  /* 0x00000004051c7825 */ /* 0x004fc800078e0208 */
[----:B----4-:R-:W-:Y:S02]  /*01d0*/  IMAD.WIDE R20, R4, 0x4, R20 ;  /* 0x0000000404147825 */ /* 0x010fe400078e0214 */
[----:B------:R-:W2:Y:S04]  /*01e0*/  LDG.E.EL R28, desc[UR4][R28.64] ;  /* 0x000000041c1c7981 */ /* 0x000ea8000c2e1900 */
[----:B------:R-:W2:Y:S01]  /*01f0*/  LDG.E.128 R16, desc[UR4][R20.64] ;  /* 0x0000000414107981 */ /* 0x000ea2000c1e1d00 */
[----:B-----5:R-:W-:-:S05]  /*0200*/  IMAD.WIDE R24, R5, 0x4, R12 ;  /* 0x0000000405187825 */ /* 0x020fca00078e020c */
[----:B------:R4:W5:Y:S01]  /*0210*/  LDG.E.EL R27, desc[UR4][R24.64] ;  /* 0x00000004181b7981 */ /* 0x000962000c2e1900 */
[----:B01----:R-:W-:-:S05]  /*0220*/  IMAD.WIDE R22, R5, 0x4, R2 ;  /* 0x0000000405167825 */ /* 0x003fca00078e0202 */
[----:B------:R0:W5:Y:S01]  /*0230*/  LDG.E.EL R0, desc[UR4][R22.64] ;  /* 0x0000000416007981 */ /* 0x000162000c2e1900 */
[----:B----4-:R-:W-:-:S03]  /*0240*/  IMAD.WIDE R24, R6, 0x4, R8 ;  /* 0x0000000406187825 */ /* 0x010fc600078e0208 */
[----:B------:R1:W4:Y:S04]  /*0250*/  LDG.E.128 R8, desc[UR4][R20.64+0x800] ;  /* 0x0008000414087981 */ /* 0x000328000c1e1d00 */
[----:B------:R1:W4:Y:S01]  /*0260*/  LDG.E.EL R26, desc[UR4][R24.64] ;  /* 0x00000004181a7981 */ /* 0x000322000c2e1900 */
[----:B0-----:R-:W-:Y:S01]  /*0270*/  HFMA2.MMA R22, -RZ, RZ, 1.625, 0 ;  /* 0x3e800000ff167435 */ /* 0x001fe200000001ff */
[----:B------:R-:W-:-:S04]  /*0280*/  IMAD.WIDE R12, R6, 0x4, R12 ;  /* 0x00000004060c7825 */ /* 0x000fc800078e020c */
[----:B------:R-:W-:-:S04]  /*0290*/  IMAD.WIDE R2, R6, 0x4, R2 ;  /* 0x0000000406027825 */ /* 0x000fc800078e0202 */
[----:B---3--:R-:W-:-:S04]  /*02a0*/  FADD R7, R7, 9.9999997473787516356e-06 ;  /* 0x3727c5ac07077421 */ /* 0x008fc80000000000 */
[----:B------:R-:W0:Y:S01]  /*02b0*/  MUFU.SQRT R23, R7 ;  /* 0x0000000700177308 */ /* 0x000e220000002000 */
[----:B------:R-:W-:Y:S02]  /*02c0*/  FADD R29, R14, 9.9999997473787516356e-06 ;  /* 0x3727c5ac0e1d7421 */ /* 0x000fe40000000000 */
[----:B------:R-:W3:Y:S05]  /*02d0*/  LDC.64 R14, c[0x0][0x248] ;  /* 0x00009200ff0e7b82 */ /* 0x000eea0000000a00 */
[----:B------:R-:W1:Y:S01]  /*02e0*/  MUFU.SQRT R29, R29 ;  /* 0x0000001d001d7308 */ /* 0x000e620000002000 */
[C---:B0-----:R-:W-:Y:S02]  /*02f0*/  FSETP.GT.AND P0, PT, R23.reuse, 8.50705917302346158658e+37, PT ;  /* 0x7e8000001700780b */ /* 0x041fe40003f04000 */
[----:B------:R-:W-:-:S02]  /*0300*/  FSETP.GEU.AND P2, PT, R23, 1.175494350822287508e-38, PT ;  /* 0x008000001700780b */ /* 0x000fc40003f4e000 */
[C---:B-1----:R-:W-:Y:S02]  /*0310*/  FSETP.GT.AND P1, PT, R29.reuse, 8.50705917302346158658e+37, PT ;  /* 0x7e8000001d00780b */ /* 0x042fe40003f24000 */
[----:B------:R-:W-:-:S07]  /*0320*/  FSETP.GEU.AND P3, PT, R29, 1.175494350822287508e-38, PT ;  /* 0x008000001d00780b */ /* 0x000fce0003f6e000 */
[----:B------:R-:W-:-:S04]  /*0330*/  @P0 FMUL R23, R23, 0.25 ;  /* 0x3e80000017170820 */ /* 0x000fc80000400000 */
[----:B------:R-:W-:Y:S01]  /*0340*/  @!P2 FMUL R23, R23, 16777216 ;  /* 0x4b8000001717a820 */ /* 0x000fe20000400000 */
[----:B------:R-:W-:-:S03]  /*0350*/  @P1 FMUL R29, R29, 0.25 ;  /* 0x3e8000001d1d1820 */ /* 0x000fc60000400000 */
[----:B------:R0:W1:Y:S01]  /*0360*/  MUFU.RCP R7, R23 ;  /* 0x0000001700077308 */ /* 0x0000620000001000 */
[----:B------:R-:W-:Y:S01]  /*0370*/  @!P3 FMUL R29, R29, 16777216 ;  /* 0x4b8000001d1db820 */ /* 0x000fe20000400000 */
[----:B------:R-:W-:-:S06]  /*0380*/  FSEL R20, R22, 1, P0 ;  /* 0x3f80000016147808 */ /* 0x000fcc0000000000 */
[----:B------:R-:W2:Y:S01]  /*0390*/  MUFU.RCP R25, R29 ;  /* 0x0000001d00197308 */ /* 0x000ea20000001000 */
[----:B------:R-:W-:Y:S01]  /*03a0*/  FSEL R24, R22, 1, P1 ;  /* 0x3f80000016187808 */ /* 0x000fe20000800000 */
[----:B------:R-:W-:Y:S01]  /*03b0*/  @!P2 FMUL R20, R20, 16777216 ;  /* 0x4b8000001414a820 */ /* 0x000fe20000400000 */
[----:B0-----:R-:W4:Y:S03]  /*03c0*/  LDG.E.EL R23, desc[UR4][R2.64] ;  /* 0x0000000402177981 */ /* 0x001f26000c2e1900 */
[----:B------:R-:W-:Y:S01]  /*03d0*/  @!P3 FMUL R24, R24, 16777216 ;  /* 0x4b8000001818b820 */ /* 0x000fe20000400000 */
[----:B-1----:R-:W-:Y:S01]  /*03e0*/  FMUL R7, R7, R20 ;  /* 0x0000001407077220 */ /* 0x002fe20000400000 */
[----:B---3--:R-:W-:-:S04]  /*03f0*/  IMAD.WIDE R20, R5, 0x4, R14 ;  /* 0x0000000405147825 */ /* 0x008fc800078e020e */
[----:B------:R-:W-:Y:S02]  /*0400*/  IMAD.WIDE R14, R6, 0x4, R14 ;  /* 0x00000004060e7825 */ /* 0x000fe400078e020e */
[----:B------:R-:W3:Y:S02]  /*0410*/  LDG.E.EL R20, desc[UR4][R20.64] ;  /* 0x0000000414147981 */ /* 0x000ee4000c2e1900 */
[----:B--2---:R-:W-:Y:S02]  /*0420*/  FMUL R25, R25, R24 ;  /* 0x0000001819197220 */ /* 0x004fe40000400000 */
[----:B------:R0:W2:Y:S04]  /*0430*/  LDG.E.EL R24, desc[UR4][R14.64] ;  /* 0x000000040e187981 */ /* 0x0000a8000c2e1900 */
[----:B------:R1:W2:Y:S01]  /*0440*/  LDG.E.EL R21, desc[UR4][R12.64] ;  /* 0x000000040c157981 */ /* 0x0002a2000c2e1900 */
[----:B0-----:R-:W0:Y:S08]  /*0450*/  LDC.64 R14, c[0x0][0x238] ;  /* 0x00008e00ff0e7b82 */ /* 0x001e300000000a00 */
[----:B-1----:R-:W1:Y:S01]  /*0460*/  LDC.64 R12, c[0x0][0x240] ;  /* 0x00009000ff0c7b82 */ /* 0x002e620000000a00 */
[--C-:B------:R-:W-:Y:S01]  /*0470*/  FADD R16, R16, -R28.reuse ;  /* 0x8000001c10107221 */ /* 0x100fe20000000000 */
[--C-:B------:R-:W-:Y:S01]  /*0480*/  FADD R17, R17, -R28.reuse ;  /* 0x8000001c11117221 */ /* 0x100fe20000000000 */
[--C-:B------:R-:W-:Y:S01]  /*0490*/  FADD R18, R18, -R28.reuse ;  /* 0x8000001c12127221 */ /* 0x100fe20000000000 */
[----:B------:R-:W-:Y:S01]  /*04a0*/  FADD R28, R19, -R28 ;  /* 0x8000001c131c7221 */ /* 0x000fe20000000000 */
[C---:B------:R-:W-:Y:S01]  /*04b0*/  FMUL R16, R7.reuse, R16 ;  /* 0x0000001007107220 */ /* 0x040fe20000400000 */
[C---:B------:R-:W-:Y:S01]  /*04c0*/  FMUL R17, R7.reuse, R17 ;  /* 0x0000001107117220 */ /* 0x040fe20000400000 */
[C---:B------:R-:W-:Y:S01]  /*04d0*/  FMUL R19, R7.reuse, R18 ;  /* 0x0000001207137220 */ /* 0x040fe20000400000 */
[----:B------:R-:W-:Y:S01]  /*04e0*/  FMUL R29, R7, R28 ;  /* 0x0000001c071d7220 */ /* 0x000fe20000400000 */
[C-C-:B-----5:R-:W-:Y:S01]  /*04f0*/  FFMA R7, R27.reuse, R16, R0.reuse ;  /* 0x000000101b077223 */ /* 0x160fe20000000000 */
[C-C-:B------:R-:W-:Y:S01]  /*0500*/  FFMA R3, R27.reuse, R17, R0.reuse ;  /* 0x000000111b037223 */ /* 0x140fe20000000000 */
[C-C-:B------:R-:W-:Y:S01]  /*0510*/  FFMA R2, R27.reuse, R19, R0.reuse ;  /* 0x000000131b027223 */ /* 0x140fe20000000000 */
[----:B------:R-:W-:Y:S01]  /*0520*/  FFMA R0, R27, R29, R0 ;  /* 0x0000001d1b007223 */ /* 0x000fe20000000000 */
[----:B0-----:R-:W-:-:S04]  /*0530*/  IMAD.WIDE R14, R4, 0x4, R14 ;  /* 0x00000004040e7825 */ /* 0x001fc800078e020e */
[--C-:B----4-:R-:W-:Y:S01]  /*0540*/  FADD R17, R8, -R26.reuse ;  /* 0x8000001a08117221 */ /* 0x110fe20000000000 */
[--C-:B------:R-:W-:Y:S01]  /*0550*/  FADD R18, R9, -R26.reuse ;  /* 0x8000001a09127221 */ /* 0x100fe20000000000 */
[--C-:B------:R-:W-:Y:S01]  /*0560*/  FADD R19, R10, -R26.reuse ;  /* 0x8000001a0a137221 */ /* 0x100fe20000000000 */
[----:B------:R-:W-:Y:S02]  /*0570*/  FADD R27, R11, -R26 ;  /* 0x8000001a0b1b7221 */ /* 0x000fe40000000000 */
[----:B------:R-:W4:Y:S01]  /*0580*/  LDG.E.128 R8, desc[UR4][R14.64] ;  /* 0x000000040e087981 */ /* 0x000f22000c1e1d00 */
[----:B-1----:R-:W-:-:S05]  /*0590*/  IMAD.WIDE R28, R5, 0x4, R12 ;  /* 0x00000004051c7825 */ /* 0x002fca00078e020c */
[----:B------:R0:W4:Y:S01]  /*05a0*/  LDG.E.EL R26, desc[UR4][R28.64] ;  /* 0x000000041c1a7981 */ /* 0x000122000c2e1900 */
[C---:B------:R-:W-:Y:S01]  /*05b0*/  FMUL R27, R25.reuse, R27 ;  /* 0x0000001b191b7220 */ /* 0x040fe20000400000 */
[C---:B0-----:R-:W-:Y:S01]  /*05c0*/  FMUL R28, R25.reuse, R17 ;  /* 0x00000011191c7220 */ /* 0x041fe20000400000 */
[----:B------:R-:W-:Y:S01]  /*05d0*/  FMUL R17, R25, R18 ;  /* 0x0000001219117220 */ /* 0x000fe20000400000 */
[----:B------:R-:W-:-:S06]  /*05e0*/  IMAD.WIDE R12, R6, 0x4, R12 ;  /* 0x00000004060c7825 */ /* 0x000fcc00078e020c */
[----:B------:R4:W5:Y:S01]  /*05f0*/  LDG.E.EL R12, desc[UR4][R12.64] ;  /* 0x000000040c0c7981 */ /* 0x000962000c2e1900 */
[----:B---3--:R-:W-:Y:S01]  /*0600*/  FADD R20, R20, 9.9999997473787516356e-06 ;  /* 0x3727c5ac14147421 */ /* 0x008fe20000000000 */
[----:B--2---:R-:W-:-:S03]  /*0610*/  FADD R16, R24, 9.9999997473787516356e-06 ;  /* 0x3727c5ac18107421 */ /* 0x004fc60000000000 */
[----:B------:R-:W0:Y:S08]  /*0620*/  MUFU.SQRT R29, R20 ;  /* 0x00000014001d7308 */ /* 0x000e300000002000 */
[----:B------:R-:W1:Y:S01]  /*0630*/  MUFU.SQRT R24, R16 ;  /* 0x0000001000187308 */ /* 0x000e620000002000 */
[C---:B0-----:R-:W-:Y:S02]  /*0640*/  FSETP.GT.AND P0, PT, R29.reuse, 8.50705917302346158658e+37, PT ;  /* 0x7e8000001d00780b */ /* 0x041fe40003f04000 */
[----:B------:R-:W-:-:S02]  /*0650*/  FSETP.GEU.AND P2, PT, R29, 1.175494350822287508e-38, PT ;  /* 0x008000001d00780b */ /* 0x000fc40003f4e000 */
[C---:B-1----:R-:W-:Y:S02]  /*0660*/  FSETP.GT.AND P1, PT, R24.reuse, 8.50705917302346158658e+37, PT ;  /* 0x7e8000001800780b */ /* 0x042fe40003f24000 */
[----:B------:R-:W-:-:S07]  /*0670*/  FSETP.GEU.AND P3, PT, R24, 1.175494350822287508e-38, PT ;  /* 0x008000001800780b */ /* 0x000fce0003f6e000 */
[----:B------:R-:W-:-:S04]  /*0680*/  @P0 FMUL R29, R29, 0.25 ;  /* 0x3e8000001d1d0820 */ /* 0x000fc80000400000 */
[----:B------:R-:W-:Y:S01]  /*0690*/  @P1 FMUL R24, R24, 0.25 ;  /* 0x3e80000018181820 */ /* 0x000fe20000400000 */
[----:B------:R-:W-:-:S03]  /*06a0*/  @!P2 FMUL R29, R29, 16777216 ;  /* 0x4b8000001d1da820 */ /* 0x000fc60000400000 */
[----:B------:R-:W-:Y:S01]  /*06b0*/  @!P3 FMUL R24, R24, 16777216 ;  /* 0x4b8000001818b820 */ /* 0x000fe20000400000 */
[----:B------:R-:W0:Y:S01]  /*06c0*/  MUFU.RCP R16, R29 ;  /* 0x0000001d00107308 */ /* 0x000e220000001000 */
[----:B------:R-:W-:Y:S01]  /*06d0*/  FMUL R20, R25, R19 ;  /* 0x0000001319147220 */ /* 0x000fe20000400000 */
[----:B------:R-:W-:Y:S01]  /*06e0*/  FFMA R19, R21, R17, R23 ;  /* 0x0000001115137223 */ /* 0x000fe20000000017 */
[----:B------:R-:W-:-:S05]  /*06f0*/  FSEL R17, R22, 1, P1 ;  /* 0x3f80000016117808 */ /* 0x000fca0000800000 */
[----:B------:R-:W1:Y:S01]  /*0700*/  MUFU.RCP R24, R24 ;  /* 0x0000001800187308 */ /* 0x000e620000001000 */
[----:B------:R-:W-:Y:S01]  /*0710*/  FSEL R25, R22, 1, P0 ;  /* 0x3f80000016197808 */ /* 0x000fe20000000000 */
[C-C-:B------:R-:W-:Y:S01]  /*0720*/  FFMA R18, R21.reuse, R28, R23.reuse ;  /* 0x0000001c15127223 */ /* 0x140fe20000000017 */
[C-C-:B------:R-:W-:Y:S01]  /*0730*/  FFMA R20, R21.reuse, R20, R23.reuse ;  /* 0x0000001415147223 */ /* 0x140fe20000000017 */
[----:B------:R-:W-:Y:S01]  /*0740*/  FFMA R21, R21, R27, R23 ;  /* 0x0000001b15157223 */ /* 0x000fe20000000017 */
[----:B------:R-:W-:Y:S01]  /*0750*/  @!P3 FMUL R17, R17, 16777216 ;  /* 0x4b8000001111b820 */ /* 0x000fe20000400000 */
[----:B------:R-:W2:Y:S01]  /*0760*/  LDC.64 R22, c[0x0][0x250] ;  /* 0x00009400ff167b82 */ /* 0x000ea20000000a00 */
[----:B------:R-:W-:-:S04]  /*0770*/  @!P2 FMUL R25, R25, 16777216 ;  /* 0x4b8000001919a820 */ /* 0x000fc80000400000 */
[----:B0-----:R-:W-:Y:S01]  /*0780*/  FMUL R25, R16, R25 ;  /* 0x0000001910197220 */ /* 0x001fe20000400000 */
[----:B-1----:R-:W-:Y:S02]  /*0790*/  FMUL R24, R24, R17 ;  /* 0x0000001118187220 */ /* 0x002fe40000400000 */
[----:B------:R-:W0:Y:S01]  /*07a0*/  LDC.64 R16, c[0x0][0x258] ;  /* 0x00009600ff107b82 */ /* 0x000e220000000a00 */
[--C-:B----4-:R-:W-:Y:S01]  /*07b0*/  FADD R13, R8, -R26.reuse ;  /* 0x8000001a080d7221 */ /* 0x110fe20000000000 */
[--C-:B------:R-:W-:Y:S01]  /*07c0*/  FADD R27, R9, -R26.reuse ;  /* 0x8000001a091b7221 */ /* 0x100fe20000000000 */
[--C-:B------:R-:W-:Y:S01]  /*07d0*/  FADD R10, R10, -R26.reuse ;  /* 0x8000001a0a0a7221 */ /* 0x100fe20000000000 */
[----:B------:R-:W-:Y:S01]  /*07e0*/  FADD R11, R11, -R26 ;  /* 0x8000001a0b0b7221 */ /* 0x000fe20000000000 */
[C---:B------:R-:W-:Y:S01]  /*07f0*/  FMUL R13, R25.reuse, R13 ;  /* 0x0000000d190d7220 */ /* 0x040fe20000400000 */
[----:B------:R-:W-:Y:S01]  /*0800*/  FMUL R27, R25, R27 ;  /* 0x0000001b191b7220 */ /* 0x000fe20000400000 */
[----:B--2---:R-:W-:-:S04]  /*0810*/  IMAD.WIDE R8, R5, 0x4, R22 ;  /* 0x0000000405087825 */ /* 0x004fc800078e0216 */
[----:B------:R-:W-:-:S04]  /*0820*/  IMAD.WIDE R28, R6, 0x4, R22 ;  /* 0x00000004061c7825 */ /* 0x000fc800078e0216 */
[C---:B------:R-:W-:Y:S01]  /*0830*/  FMUL R22, R25.reuse, R10 ;  /* 0x0000000a19167220 */ /* 0x040fe20000400000 */
[----:B------:R-:W-:Y:S01]  /*0840*/  FMUL R25, R25, R11 ;  /* 0x0000000b19197220 */ /* 0x000fe20000400000 */
[----:B------:R-:W2:Y:S04]  /*0850*/  LDG.E.EL R23, desc[UR4][R8.64] ;  /* 0x0000000408177981 */ /* 0x000ea8000c2e1900 */
[----:B------:R-:W3:Y:S04]  /*0860*/  LDG.E.EL R28, desc[UR4][R28.64] ;  /* 0x000000041c1c7981 */ /* 0x000ee8000c2e1900 */
[----:B------:R0:W5:Y:S02]  /*0870*/  LDG.E.128 R8, desc[UR4][R14.64+0x800] ;  /* 0x000800040e087981 */ /* 0x000164000c1e1d00 */
[----:B0-----:R-:W-:-:S04]  /*0880*/  IMAD.WIDE R14, R5, 0x4, R16 ;  /* 0x00000004050e7825 */ /* 0x001fc800078e0210 */
[----:B------:R-:W-:Y:S02]  /*0890*/  IMAD.WIDE R16, R6, 0x4, R16 ;  /* 0x0000000406107825 */ /* 0x000fe400078e0210 */
[----:B------:R0:W2:Y:S04]  /*08a0*/  LDG.E.EL R6, desc[UR4][R14.64] ;  /* 0x000000040e067981 */ /* 0x0000a8000c2e1900 */
[----:B------:R-:W3:Y:S01]  /*08b0*/  LDG.E.EL R17, desc[UR4][R16.64] ;  /* 0x0000000410117981 */ /* 0x000ee2000c2e1900 */
[----:B0-----:R-:W0:Y:S02]  /*08c0*/  LDC.64 R14, c[0x0][0x260] ;  /* 0x00009800ff0e7b82 */ /* 0x001e240000000a00 */
[----:B0-----:R-:W-:-:S04]  /*08d0*/  IMAD.WIDE R14, R4, 0x4, R14 ;  /* 0x00000004040e7825 */ /* 0x001fc800078e020e */
[--C-:B-----5:R-:W-:Y:S01]  /*08e0*/  FADD R5, R8, -R12.reuse ;  /* 0x8000000c08057221 */ /* 0x120fe20000000000 */
[--C-:B------:R-:W-:Y:S01]  /*08f0*/  FADD R26, R9, -R12.reuse ;  /* 0x8000000c091a7221 */ /* 0x100fe20000000000 */
[--C-:B------:R-:W-:Y:S01]  /*0900*/  FADD R10, R10, -R12.reuse ;  /* 0x8000000c0a0a7221 */ /* 0x100fe20000000000 */
[----:B------:R-:W-:Y:S01]  /*0910*/  FADD R11, R11, -R12 ;  /* 0x8000000c0b0b7221 */ /* 0x000fe20000000000 */
[C---:B------:R-:W-:Y:S01]  /*0920*/  FMUL R5, R24.reuse, R5 ;  /* 0x0000000518057220 */ /* 0x040fe20000400000 */
[C---:B------:R-:W-:Y:S01]  /*0930*/  FMUL R26, R24.reuse, R26 ;  /* 0x0000001a181a7220 */ /* 0x040fe20000400000 */
[C---:B------:R-:W-:Y:S01]  /*0940*/  FMUL R12, R24.reuse, R10 ;  /* 0x0000000a180c7220 */ /* 0x040fe20000400000 */
[----:B------:R-:W-:Y:S01]  /*0950*/  FMUL R24, R24, R11 ;  /* 0x0000000b18187220 */ /* 0x000fe20000400000 */
[C-C-:B--2---:R-:W-:Y:S01]  /*0960*/  FFMA R10, R23.reuse, R13, R6.reuse ;  /* 0x0000000d170a7223 */ /* 0x144fe20000000006 */
[C-C-:B------:R-:W-:Y:S01]  /*0970*/  FFMA R8, R23.reuse, R27, R6.reuse ;  /* 0x0000001b17087223 */ /* 0x140fe20000000006 */
[C-C-:B------:R-:W-:Y:S01]  /*0980*/  FFMA R9, R23.reuse, R22, R6.reuse ;  /* 0x0000001617097223 */ /* 0x140fe20000000006 */
[----:B------:R-:W-:Y:S01]  /*0990*/  FFMA R25, R23, R25, R6 ;  /* 0x0000001917197223 */ /* 0x000fe20000000006 */
[C-C-:B---3--:R-:W-:Y:S01]  /*09a0*/  FFMA R11, R28.reuse, R12, R17.reuse ;  /* 0x0000000c1c0b7223 */ /* 0x148fe20000000011 */
[C-C-:B------:R-:W-:Y:S01]  /*09b0*/  FFMA R13, R28.reuse, R5, R17.reuse ;  /* 0x000000051c0d7223 */ /* 0x140fe20000000011 */
[C-C-:B------:R-:W-:Y:S01]  /*09c0*/  FFMA R26, R28.reuse, R26, R17.reuse ;  /* 0x0000001a1c1a7223 */ /* 0x140fe20000000011 */
[----:B------:R-:W-:Y:S01]  /*09d0*/  FFMA R24, R28, R24, R17 ;  /* 0x000000181c187223 */ /* 0x000fe20000000011 */
[----:B------:R-:W-:Y:S01]  /*09e0*/  FADD R4, R10, R7 ;  /* 0x000000070a047221 */ /* 0x000fe20000000000 */
[----:B------:R-:W-:Y:S01]  /*09f0*/  FADD R5, R8, R3 ;  /* 0x0000000308057221 */ /* 0x000fe20000000000 */
[----:B------:R-:W-:Y:S01]  /*0a00*/  FADD R6, R9, R2 ;  /* 0x0000000209067221 */ /* 0x000fe20000000000 */
[----:B------:R-:W-:Y:S01]  /*0a10*/  FADD R10, R11, R20 ;  /* 0x000000140b0a7221 */ /* 0x000fe20000000000 */
[----:B------:R-:W-:Y:S01]  /*0a20*/  FADD R7, R25, R0 ;  /* 0x0000000019077221 */ /* 0x000fe20000000000 */
[----:B------:R-:W-:Y:S01]  /*0a30*/  FADD R8, R13, R18 ;  /* 0x000000120d087221 */ /* 0x000fe20000000000 */
[----:B------:R-:W-:Y:S01]  /*0a40*/  FADD R9, R26, R19 ;  /* 0x000000131a097221 */ /* 0x000fe20000000000 */
[----:B------:R-:W-:-:S02]  /*0a50*/  FADD R11, R24, R21 ;  /* 0x00000015180b7221 */ /* 0x000fc40000000000 */
[----:B------:R-:W-:Y:S04]  /*0a60*/  STG.E.128 desc[UR4][R14.64], R4 ;  /* 0x000000040e007986 */ /* 0x000fe8000c101d04 */
[----:B------:R-:W-:Y:S01]  /*0a70*/  STG.E.128 desc[UR4][R14.64+0x800], R8 ;  /* 0x000800080e007986 */ /* 0x000fe2000c101d04 */
[----:B------:R-:W-:Y:S05]  /*0a80*/  EXIT ;  /* 0x000000000000794d */ /* 0x000fea0003800000 */
.L_x_0:
[----:B------:R-:W-:-:S00]  /*0a90*/  BRA `(.L_x_0) ;  /* 0xfffffffc00fc7947 */ /* 0x000fc0000383ffff */
[----:B------:R-:W-:-:S00]  /*0aa0*/  NOP ;  /* 0x0000000000007918 */ /* 0x000fc00000000000 */
        /* <DEDUP_REMOVED lines=13> */
.L_x_1:


//--------------------- .nv.global.init           --------------------------
	.section	.nv.global.init,"aw",@progbits
.nv.global.init:
	.type		_$_str,@object
	.size		_$_str,(_$_str_$_2 - _$_str)
_$_str:
        /*0000*/ 	.byte	0x5f, 0x5f, 0x43, 0x55, 0x44, 0x41, 0x5f, 0x46, 0x54, 0x5a, 0x00
	.type		_$_str_$_2,@object
	.size		_$_str_$_2,(.L_1 - _$_str_$_2)
_$_str_$_2:
        /*000b*/ 	.byte	0x5f, 0x5f, 0x43, 0x55, 0x44, 0x41, 0x5f, 0x50, 0x52, 0x45, 0x43, 0x5f, 0x53, 0x51, 0x52, 0x54
        /*001b*/ 	.byte	0x00
.L_1:


//--------------------- .nv.constant0.triton_poi_fused__native_batch_norm_legit_no_training_add_6 --------------------------
	.section	.nv.constant0.triton_poi_fused__native_batch_norm_legit_no_training_add_6,"a",@progbits
	.sectionflags	@""
	.align	4
.nv.constant0.triton_poi_fused__native_batch_norm_legit_no_training_add_6:
	.zero		620
